//
// Generated by NVIDIA NVVM Compiler
//
// Compiler Build ID: CL-36424714
// Cuda compilation tools, release 13.0, V13.0.88
// Based on NVVM 20.0.0
//

.version 9.0
.target sm_100
.address_size 64

	// .globl	_Z5saxpymfPfS_

.visible .entry _Z5saxpymfPfS_(
	.param .u64 _Z5saxpymfPfS__param_0,
	.param .f32 _Z5saxpymfPfS__param_1,
	.param .u64 .ptr .align 1 _Z5saxpymfPfS__param_2,
	.param .u64 .ptr .align 1 _Z5saxpymfPfS__param_3
)
{
	.reg .pred 	%p<2>;
	.reg .b32 	%r<5>;
	.reg .b32 	%f<5>;
	.reg .b64 	%rd<10>;

	ld.param.u64 	%rd4, [_Z5saxpymfPfS__param_0];
	ld.param.f32 	%f1, [_Z5saxpymfPfS__param_1];
	ld.param.u64 	%rd2, [_Z5saxpymfPfS__param_2];
	ld.param.u64 	%rd3, [_Z5saxpymfPfS__param_3];
	mov.u32 	%r1, %ctaid.x;
	mov.u32 	%r2, %ntid.x;
	mov.u32 	%r3, %tid.x;
	mad.lo.s32 	%r4, %r1, %r2, %r3;
	cvt.s64.s32 	%rd1, %r4;
	setp.le.u64 	%p1, %rd4, %rd1;
	@%p1 bra 	$L__BB0_2;
	cvta.to.global.u64 	%rd5, %rd2;
	cvta.to.global.u64 	%rd6, %rd3;
	shl.b64 	%rd7, %rd1, 2;
	add.s64 	%rd8, %rd5, %rd7;
	ld.global.f32 	%f2, [%rd8];
	add.s64 	%rd9, %rd6, %rd7;
	ld.global.f32 	%f3, [%rd9];
	fma.rn.f32 	%f4, %f1, %f2, %f3;
	st.global.f32 	[%rd9], %f4;
$L__BB0_2:
	ret;

}


// ===== COMPILED SASS (sm_100) =====

	.target	sm_100

	.elftype	@"ET_EXEC"


//--------------------- .note.nv.tkinfo           --------------------------
	.section	.note.nv.tkinfo,"",@"SHT_NOTE"
	.sectionflags	@"SHF_NOTE_NV_TKINFO"
	.tkinfo
        /*0018*/ 	.word	0x00000002
        /*0030*/ 	.string	""
        /*0030*/ 	.string	"ptxas"
        /*0030*/ 	.string	"Cuda compilation tools, release 13.0, V13.0.88"
        /*0030*/ 	.string	"Build cuda_13.0.r13.0/compiler.36424714_0"
        /*0030*/ 	.string	"-arch sm_100 -m 64 "



//--------------------- .note.nv.cuinfo           --------------------------
	.section	.note.nv.cuinfo,"",@"SHT_NOTE"
	.sectionflags	@"SHF_NOTE_NV_CUINFO"
        /*0018*/ 	.short	0x0002
        /*001a*/ 	.short	0x0064
        /*001c*/ 	.short	0x0082
	.zero		2


//--------------------- .nv.info                  --------------------------
	.section	.nv.info,"",@"SHT_CUDA_INFO"
	.align	4


	//----- nvinfo : EIATTR_REGCOUNT
	.align		4
        /*0000*/ 	.byte	0x04, 0x2f
        /*0002*/ 	.short	(.L_1 - .L_0)
	.align		4
.L_0:
        /*0004*/ 	.word	index@(_Z5saxpymfPfS_)
        /*0008*/ 	.word	0x0000000a


	//----- nvinfo : EIATTR_FRAME_SIZE
	.align		4
.L_1:
        /*000c*/ 	.byte	0x04, 0x11
        /*000e*/ 	.short	(.L_3 - .L_2)
	.align		4
.L_2:
        /*0010*/ 	.word	index@(_Z5saxpymfPfS_)
        /*0014*/ 	.word	0x00000000


	//----- nvinfo : EIATTR_MIN_STACK_SIZE
	.align		4
.L_3:
        /*0018*/ 	.byte	0x04, 0x12
        /*001a*/ 	.short	(.L_5 - .L_4)
	.align		4
.L_4:
        /*001c*/ 	.word	index@(_Z5saxpymfPfS_)
        /*0020*/ 	.word	0x00000000
.L_5:


//--------------------- .nv.compat                --------------------------
	.section	.nv.compat,"",@"SHT_CUDA_COMPAT_INFO"
	.align	4
        /*0000*/ 	.byte	0x02, 0x09, 0x00, 0x00, 0x02, 0x02, 0x01, 0x00, 0x02, 0x05, 0x05, 0x00, 0x03, 0x07, 0x01, 0x01
        /*0010*/ 	.byte	0x02, 0x03, 0x00, 0x00, 0x02, 0x06, 0x01, 0x00, 0x04, 0x0b, 0x08, 0x00, 0x09, 0x00, 0x00, 0x00
        /*0020*/ 	.byte	0x00, 0x00, 0x00, 0x00


//--------------------- .nv.info._Z5saxpymfPfS_   --------------------------
	.section	.nv.info._Z5saxpymfPfS_,"",@"SHT_CUDA_INFO"
	.sectionflags	@""
	.align	4


	//----- nvinfo : EIATTR_CUDA_API_VERSION
	.align		4
        /*0000*/ 	.byte	0x04, 0x37
        /*0002*/ 	.short	(.L_7 - .L_6)
.L_6:
        /*0004*/ 	.word	0x00000082


	//----- nvinfo : EIATTR_KPARAM_INFO
	.align		4
.L_7:
        /*0008*/ 	.byte	0x04, 0x17
        /*000a*/ 	.short	(.L_9 - .L_8)
.L_8:
        /*000c*/ 	.word	0x00000000
        /*0010*/ 	.short	0x0003
        /*0012*/ 	.short	0x0018
        /*0014*/ 	.byte	0x00, 0xf5, 0x21, 0x00


	//----- nvinfo : EIATTR_KPARAM_INFO
	.align		4
.L_9:
        /*0018*/ 	.byte	0x04, 0x17
        /*001a*/ 	.short	(.L_11 - .L_10)
.L_10:
        /*001c*/ 	.word	0x00000000
        /*0020*/ 	.short	0x0002
        /*0022*/ 	.short	0x0010
        /*0024*/ 	.byte	0x00, 0xf5, 0x21, 0x00


	//----- nvinfo : EIATTR_KPARAM_INFO
	.align		4
.L_11:
        /*0028*/ 	.byte	0x04, 0x17
        /*002a*/ 	.short	(.L_13 - .L_12)
.L_12:
        /*002c*/ 	.word	0x00000000
        /*0030*/ 	.short	0x0001
        /*0032*/ 	.short	0x0008
        /*0034*/ 	.byte	0x00, 0xf0, 0x11, 0x00


	//----- nvinfo : EIATTR_KPARAM_INFO
	.align		4
.L_13:
        /*0038*/ 	.byte	0x04, 0x17
        /*003a*/ 	.short	(.L_15 - .L_14)
.L_14:
        /*003c*/ 	.word	0x00000000
        /*0040*/ 	.short	0x0000
        /*0042*/ 	.short	0x0000
        /*0044*/ 	.byte	0x00, 0xf0, 0x21, 0x00


	//----- nvinfo : EIATTR_SPARSE_MMA_MASK
	.align		4
.L_15:
        /*0048*/ 	.byte	0x03, 0x50
        /*004a*/ 	.short	0x0000


	//----- nvinfo : EIATTR_MAXREG_COUNT
	.align		4
        /*004c*/ 	.byte	0x03, 0x1b
        /*004e*/ 	.short	0x00ff


	//----- nvinfo : EIATTR_MERCURY_ISA_VERSION
	.align		4
        /*0050*/ 	.byte	0x03, 0x5f
        /*0052*/ 	.short	0x0101


	//----- nvinfo : EIATTR_VRC_CTA_INIT_COUNT
	.align		4
        /*0054*/ 	.byte	0x02, 0x4a
	.zero		1
	.zero		1


	//----- nvinfo : EIATTR_EXIT_INSTR_OFFSETS
	.align		4
        /*0058*/ 	.byte	0x04, 0x1c
        /*005a*/ 	.short	(.L_17 - .L_16)


	//   ....[0]....
.L_16:
        /*005c*/ 	.word	0x00000090


	//   ....[1]....
        /*0060*/ 	.word	0x00000170


	//----- nvinfo : EIATTR_CBANK_PARAM_SIZE
	.align		4
.L_17:
        /*0064*/ 	.byte	0x03, 0x19
        /*0066*/ 	.short	0x0020


	//----- nvinfo : EIATTR_PARAM_CBANK
	.align		4
        /*0068*/ 	.byte	0x04, 0x0a
        /*006a*/ 	.short	(.L_19 - .L_18)
	.align		4
.L_18:
        /*006c*/ 	.word	index@(.nv.constant0._Z5saxpymfPfS_)
        /*0070*/ 	.short	0x0380
        /*0072*/ 	.short	0x0020


	//----- nvinfo : EIATTR_SW_WAR
	.align		4
.L_19:
        /*0074*/ 	.byte	0x04, 0x36
        /*0076*/ 	.short	(.L_21 - .L_20)
.L_20:
        /*0078*/ 	.word	0x00000008
.L_21:


//--------------------- .nv.callgraph             --------------------------
	.section	.nv.callgraph,"",@"SHT_CUDA_CALLGRAPH"
	.align	4
	.sectionentsize	8
	.align		4
        /*0000*/ 	.word	0x00000000
	.align		4
        /*0004*/ 	.word	0xffffffff
	.align		4
        /*0008*/ 	.word	0x00000000
	.align		4
        /*000c*/ 	.word	0xfffffffe
	.align		4
        /*0010*/ 	.word	0x00000000
	.align		4
        /*0014*/ 	.word	0xfffffffd
	.align		4
        /*0018*/ 	.word	0x00000000
	.align		4
        /*001c*/ 	.word	0xfffffffc


//--------------------- .text._Z5saxpymfPfS_      --------------------------
	.section	.text._Z5saxpymfPfS_,"ax",@progbits
	.align	128
        .global         _Z5saxpymfPfS_
        .type           _Z5saxpymfPfS_,@function
        .size           _Z5saxpymfPfS_,(.L_x_1 - _Z5saxpymfPfS_)
        .other          _Z5saxpymfPfS_,@"STO_CUDA_ENTRY STV_DEFAULT"
_Z5saxpymfPfS_:
.text._Z5saxpymfPfS_:
[----:B------:R-:W-:Y:S01]  /*0000*/  LDC R1, c[0x0][0x37c] ;  /* 0x0000df00ff017b82 */ /* 0x000fe20000000800 */
[----:B------:R-:W0:Y:S07]  /*0010*/  S2R R3, SR_TID.X ;  /* 0x0000000000037919 */ /* 0x000e2e0000002100 */
[----:B------:R-:W0:Y:S01]  /*0020*/  S2UR UR4, SR_CTAID.X ;  /* 0x00000000000479c3 */ /* 0x000e220000002500 */
[----:B------:R-:W1:Y:S07]  /*0030*/  LDCU.64 UR6, c[0x0][0x380] ;  /* 0x00007000ff0677ac */ /* 0x000e6e0008000a00 */
[----:B------:R-:W0:Y:S02]  /*0040*/  LDC R0, c[0x0][0x360] ;  /* 0x0000d800ff007b82 */ /* 0x000e240000000800 */
[----:B0-----:R-:W-:-:S05]  /*0050*/  IMAD R0, R0, UR4, R3 ;  /* 0x0000000400007c24 */ /* 0x001fca000f8e0203 */
[----:B-1----:R-:W-:Y:S02]  /*0060*/  ISETP.GE.U32.AND P0, PT, R0, UR6, PT ;  /* 0x0000000600007c0c */ /* 0x002fe4000bf06070 */
[----:B------:R-:W-:-:S04]  /*0070*/  SHF.R.S32.HI R3, RZ, 0x1f, R0 ;  /* 0x0000001fff037819 */ /* 0x000fc80000011400 */
[----:B------:R-:W-:-:S13]  /*0080*/  ISETP.GE.U32.AND.EX P0, PT, R3, UR7, PT, P0 ;  /* 0x0000000703007c0c */ /* 0x000fda000bf06100 */
[----:B------:R-:W-:Y:S05]  /*0090*/  @P0 EXIT ;  /* 0x000000000000094d */ /* 0x000fea0003800000 */
[----:B------:R-:W0:Y:S01]  /*00a0*/  LDCU.128 UR8, c[0x0][0x390] ;  /* 0x00007200ff0877ac */ /* 0x000e220008000c00 */
[C---:B------:R-:W-:Y:S01]  /*00b0*/  IMAD.SHL.U32 R2, R0.reuse, 0x4, RZ ;  /* 0x0000000400027824 */ /* 0x040fe200078e00ff */
[----:B------:R-:W-:Y:S01]  /*00c0*/  SHF.L.U64.HI R0, R0, 0x2, R3 ;  /* 0x0000000200007819 */ /* 0x000fe20000010203 */
[----:B------:R-:W1:Y:S01]  /*00d0*/  LDCU.64 UR4, c[0x0][0x358] ;  /* 0x00006b00ff0477ac */ /* 0x000e620008000a00 */
[----:B------:R-:W2:Y:S02]  /*00e0*/  LDCU UR6, c[0x0][0x388] ;  /* 0x00007100ff0677ac */ /* 0x000ea40008000800 */
[C---:B0-----:R-:W-:Y:S02]  /*00f0*/  IADD3 R4, P0, PT, R2.reuse, UR8, RZ ;  /* 0x0000000802047c10 */ /* 0x041fe4000ff1e0ff */
[----:B------:R-:W-:Y:S02]  /*0100*/  IADD3 R2, P1, PT, R2, UR10, RZ ;  /* 0x0000000a02027c10 */ /* 0x000fe4000ff3e0ff */
[----:B------:R-:W-:-:S02]  /*0110*/  IADD3.X R5, PT, PT, R0, UR9, RZ, P0, !PT ;  /* 0x0000000900057c10 */ /* 0x000fc400087fe4ff */
[----:B------:R-:W-:-:S03]  /*0120*/  IADD3.X R3, PT, PT, R0, UR11, RZ, P1, !PT ;  /* 0x0000000b00037c10 */ /* 0x000fc60008ffe4ff */
[----:B-1----:R-:W2:Y:S04]  /*0130*/  LDG.E R4, desc[UR4][R4.64] ;  /* 0x0000000404047981 */ /* 0x002ea8000c1e1900 */
[----:B------:R-:W2:Y:S02]  /*0140*/  LDG.E R7, desc[UR4][R2.64] ;  /* 0x0000000402077981 */ /* 0x000ea4000c1e1900 */
[----:B--2---:R-:W-:-:S05]  /*0150*/  FFMA R7, R4, UR6, R7 ;  /* 0x0000000604077c23 */ /* 0x004fca0008000007 */
[----:B------:R-:W-:Y:S01]  /*0160*/  STG.E desc[UR4][R2.64], R7 ;  /* 0x0000000702007986 */ /* 0x000fe2000c101904 */
[----:B------:R-:W-:Y:S05]  /*0170*/  EXIT ;  /* 0x000000000000794d */ /* 0x000fea0003800000 */
.L_x_0:
[----:B------:R-:W-:-:S00]  /*0180*/  BRA `(.L_x_0) ;  /* 0xfffffffc00fc7947 */ /* 0x000fc0000383ffff */
[----:B------:R-:W-:-:S00]  /*0190*/  NOP ;  /* 0x0000000000007918 */ /* 0x000fc00000000000 */
        /* <DEDUP_REMOVED lines=14> */
.L_x_1:


//--------------------- .nv.shared.reserved.0     --------------------------
	.section	.nv.shared.reserved.0,"aw",@nobits
	.weak		__nv_reservedSMEM_offset_0_alias
	.size		__nv_reservedSMEM_offset_0_alias, 0, 64
	.other		__nv_reservedSMEM_offset_0_alias,@"STO_CUDA_RESERVED_SHARED STV_DEFAULT"
__nv_reservedSMEM_offset_0_alias:
	.zero		0
	.zero		64


//--------------------- .nv.constant0._Z5saxpymfPfS_ --------------------------
	.section	.nv.constant0._Z5saxpymfPfS_,"a",@progbits
	.sectionflags	@""
	.align	4
.nv.constant0._Z5saxpymfPfS_:
	.zero		928


//--------------------- SYMBOLS --------------------------

	.type		.nv.reservedSmem.offset0,@object
	.size		.nv.reservedSmem.offset0,0x4
